//
// Generated by NVIDIA NVVM Compiler
//
// Compiler Build ID: CL-36424714
// Cuda compilation tools, release 13.0, V13.0.88
// Based on NVVM 20.0.0
//

.version 9.0
.target sm_100
.address_size 64

	// .globl	_Z9integratePdid
// _ZZ9integratePdidE11partial_sum has been demoted

.visible .entry _Z9integratePdid(
	.param .u64 .ptr .align 1 _Z9integratePdid_param_0,
	.param .u32 _Z9integratePdid_param_1,
	.param .f64 _Z9integratePdid_param_2
)
{
	.reg .pred 	%p<7>;
	.reg .b32 	%r<20>;
	.reg .b64 	%rd<5>;
	.reg .b64 	%fd<35>;
	// demoted variable
	.shared .align 8 .b8 _ZZ9integratePdidE11partial_sum[512];
	ld.param.u64 	%rd1, [_Z9integratePdid_param_0];
	ld.param.u32 	%r11, [_Z9integratePdid_param_1];
	ld.param.f64 	%fd6, [_Z9integratePdid_param_2];
	mov.u32 	%r1, %tid.x;
	mov.u32 	%r2, %ctaid.x;
	mov.u32 	%r19, %ntid.x;
	mad.lo.s32 	%r18, %r2, %r19, %r1;
	setp.ge.s32 	%p1, %r18, %r11;
	mov.f64 	%fd34, 0d0000000000000000;
	@%p1 bra 	$L__BB0_3;
	mov.u32 	%r12, %nctaid.x;
	mul.lo.s32 	%r5, %r19, %r12;
	mov.f64 	%fd32, 0d0000000000000000;
	mov.f64 	%fd33, %fd32;
$L__BB0_2:
	cvt.rn.f64.s32 	%fd9, %r18;
	mul.f64 	%fd10, %fd6, %fd9;
	add.s32 	%r13, %r18, 1;
	cvt.rn.f64.s32 	%fd11, %r13;
	mul.f64 	%fd12, %fd6, %fd11;
	add.f64 	%fd13, %fd10, %fd12;
	mul.f64 	%fd14, %fd13, 0d3FE0000000000000;
	fma.rn.f64 	%fd15, %fd10, %fd10, 0d3FF0000000000000;
	mov.f64 	%fd16, 0d4010000000000000;
	div.rn.f64 	%fd17, %fd16, %fd15;
	fma.rn.f64 	%fd18, %fd12, %fd12, 0d3FF0000000000000;
	div.rn.f64 	%fd19, %fd16, %fd18;
	fma.rn.f64 	%fd20, %fd14, %fd14, 0d3FF0000000000000;
	div.rn.f64 	%fd21, %fd16, %fd20;
	fma.rn.f64 	%fd22, %fd21, 0d4010000000000000, %fd17;
	add.f64 	%fd23, %fd19, %fd22;
	sub.f64 	%fd24, %fd23, %fd32;
	add.f64 	%fd34, %fd33, %fd24;
	sub.f64 	%fd25, %fd34, %fd33;
	sub.f64 	%fd32, %fd25, %fd24;
	add.s32 	%r18, %r18, %r5;
	setp.lt.s32 	%p2, %r18, %r11;
	mov.f64 	%fd33, %fd34;
	@%p2 bra 	$L__BB0_2;
$L__BB0_3:
	shl.b32 	%r14, %r1, 3;
	mov.u32 	%r15, _ZZ9integratePdidE11partial_sum;
	add.s32 	%r8, %r15, %r14;
	st.volatile.shared.f64 	[%r8], %fd34;
	bar.sync 	0;
	setp.lt.u32 	%p3, %r19, 2;
	@%p3 bra 	$L__BB0_7;
$L__BB0_4:
	shr.u32 	%r10, %r19, 1;
	setp.ge.u32 	%p4, %r1, %r10;
	@%p4 bra 	$L__BB0_6;
	shl.b32 	%r16, %r10, 3;
	add.s32 	%r17, %r8, %r16;
	ld.volatile.shared.f64 	%fd26, [%r17];
	ld.volatile.shared.f64 	%fd27, [%r8];
	add.f64 	%fd28, %fd26, %fd27;
	st.volatile.shared.f64 	[%r8], %fd28;
$L__BB0_6:
	bar.sync 	0;
	setp.gt.u32 	%p5, %r19, 3;
	mov.u32 	%r19, %r10;
	@%p5 bra 	$L__BB0_4;
$L__BB0_7:
	setp.ne.s32 	%p6, %r1, 0;
	@%p6 bra 	$L__BB0_9;
	ld.volatile.shared.f64 	%fd29, [_ZZ9integratePdidE11partial_sum];
	mul.f64 	%fd30, %fd6, %fd29;
	div.rn.f64 	%fd31, %fd30, 0d4018000000000000;
	cvta.to.global.u64 	%rd2, %rd1;
	mul.wide.u32 	%rd3, %r2, 8;
	add.s64 	%rd4, %rd2, %rd3;
	st.global.f64 	[%rd4], %fd31;
$L__BB0_9:
	ret;

}


// ===== COMPILED SASS (sm_100) =====

	.target	sm_100

	.elftype	@"ET_EXEC"


//--------------------- .note.nv.tkinfo           --------------------------
	.section	.note.nv.tkinfo,"",@"SHT_NOTE"
	.sectionflags	@"SHF_NOTE_NV_TKINFO"
	.tkinfo
        /*0018*/ 	.word	0x00000002
        /*0030*/ 	.string	""
        /*0030*/ 	.string	"ptxas"
        /*0030*/ 	.string	"Cuda compilation tools, release 13.0, V13.0.88"
        /*0030*/ 	.string	"Build cuda_13.0.r13.0/compiler.36424714_0"
        /*0030*/ 	.string	"-arch sm_100 -m 64 "



//--------------------- .note.nv.cuinfo           --------------------------
	.section	.note.nv.cuinfo,"",@"SHT_NOTE"
	.sectionflags	@"SHF_NOTE_NV_CUINFO"
        /*0018*/ 	.short	0x0002
        /*001a*/ 	.short	0x0064
        /*001c*/ 	.short	0x0082
	.zero		2


//--------------------- .nv.info                  --------------------------
	.section	.nv.info,"",@"SHT_CUDA_INFO"
	.align	4


	//----- nvinfo : EIATTR_REGCOUNT
	.align		4
        /*0000*/ 	.byte	0x04, 0x2f
        /*0002*/ 	.short	(.L_1 - .L_0)
	.align		4
.L_0:
        /*0004*/ 	.word	index@(_Z9integratePdid)
        /*0008*/ 	.word	0x00000026


	//----- nvinfo : EIATTR_FRAME_SIZE
	.align		4
.L_1:
        /*000c*/ 	.byte	0x04, 0x11
        /*000e*/ 	.short	(.L_3 - .L_2)
	.align		4
.L_2:
        /*0010*/ 	.word	index@($__internal_0_$__cuda_sm20_div_rn_f64_full)
        /*0014*/ 	.word	0x00000000


	//----- nvinfo : EIATTR_FRAME_SIZE
	.align		4
.L_3:
        /*0018*/ 	.byte	0x04, 0x11
        /*001a*/ 	.short	(.L_5 - .L_4)
	.align		4
.L_4:
        /*001c*/ 	.word	index@(_Z9integratePdid)
        /*0020*/ 	.word	0x00000000


	//----- nvinfo : EIATTR_MIN_STACK_SIZE
	.align		4
.L_5:
        /*0024*/ 	.byte	0x04, 0x12
        /*0026*/ 	.short	(.L_7 - .L_6)
	.align		4
.L_6:
        /*0028*/ 	.word	index@(_Z9integratePdid)
        /*002c*/ 	.word	0x00000000
.L_7:


//--------------------- .nv.compat                --------------------------
	.section	.nv.compat,"",@"SHT_CUDA_COMPAT_INFO"
	.align	4
        /*0000*/ 	.byte	0x02, 0x09, 0x00, 0x00, 0x02, 0x02, 0x01, 0x00, 0x02, 0x05, 0x05, 0x00, 0x03, 0x07, 0x01, 0x01
        /*0010*/ 	.byte	0x02, 0x03, 0x00, 0x00, 0x02, 0x06, 0x01, 0x00, 0x04, 0x0b, 0x08, 0x00, 0x01, 0x00, 0x00, 0x00
        /*0020*/ 	.byte	0x00, 0x00, 0x00, 0x00


//--------------------- .nv.info._Z9integratePdid --------------------------
	.section	.nv.info._Z9integratePdid,"",@"SHT_CUDA_INFO"
	.sectionflags	@""
	.align	4


	//----- nvinfo : EIATTR_CUDA_API_VERSION
	.align		4
        /*0000*/ 	.byte	0x04, 0x37
        /*0002*/ 	.short	(.L_9 - .L_8)
.L_8:
        /*0004*/ 	.word	0x00000082


	//----- nvinfo : EIATTR_KPARAM_INFO
	.align		4
.L_9:
        /*0008*/ 	.byte	0x04, 0x17
        /*000a*/ 	.short	(.L_11 - .L_10)
.L_10:
        /*000c*/ 	.word	0x00000000
        /*0010*/ 	.short	0x0002
        /*0012*/ 	.short	0x0010
        /*0014*/ 	.byte	0x00, 0xf0, 0x21, 0x00


	//----- nvinfo : EIATTR_KPARAM_INFO
	.align		4
.L_11:
        /*0018*/ 	.byte	0x04, 0x17
        /*001a*/ 	.short	(.L_13 - .L_12)
.L_12:
        /*001c*/ 	.word	0x00000000
        /*0020*/ 	.short	0x0001
        /*0022*/ 	.short	0x0008
        /*0024*/ 	.byte	0x00, 0xf0, 0x11, 0x00


	//----- nvinfo : EIATTR_KPARAM_INFO
	.align		4
.L_13:
        /*0028*/ 	.byte	0x04, 0x17
        /*002a*/ 	.short	(.L_15 - .L_14)
.L_14:
        /*002c*/ 	.word	0x00000000
        /*0030*/ 	.short	0x0000
        /*0032*/ 	.short	0x0000
        /*0034*/ 	.byte	0x00, 0xf5, 0x21, 0x00


	//----- nvinfo : EIATTR_SPARSE_MMA_MASK
	.align		4
.L_15:
        /*0038*/ 	.byte	0x03, 0x50
        /*003a*/ 	.short	0x0000


	//----- nvinfo : EIATTR_MAXREG_COUNT
	.align		4
        /*003c*/ 	.byte	0x03, 0x1b
        /*003e*/ 	.short	0x00ff


	//----- nvinfo : EIATTR_NUM_BARRIERS
	.align		4
        /*0040*/ 	.byte	0x02, 0x4c
        /*0042*/ 	.byte	0x01
	.zero		1


	//----- nvinfo : EIATTR_MERCURY_ISA_VERSION
	.align		4
        /*0044*/ 	.byte	0x03, 0x5f
        /*0046*/ 	.short	0x0101


	//----- nvinfo : EIATTR_VRC_CTA_INIT_COUNT
	.align		4
        /*0048*/ 	.byte	0x02, 0x4a
	.zero		1
	.zero		1


	//----- nvinfo : EIATTR_EXIT_INSTR_OFFSETS
	.align		4
        /*004c*/ 	.byte	0x04, 0x1c
        /*004e*/ 	.short	(.L_17 - .L_16)


	//   ....[0]....
.L_16:
        /*0050*/ 	.word	0x00000820


	//   ....[1]....
        /*0054*/ 	.word	0x00000a50


	//----- nvinfo : EIATTR_CRS_STACK_SIZE
	.align		4
.L_17:
        /*0058*/ 	.byte	0x04, 0x1e
        /*005a*/ 	.short	(.L_19 - .L_18)
.L_18:
        /*005c*/ 	.word	0x00000000


	//----- nvinfo : EIATTR_CBANK_PARAM_SIZE
	.align		4
.L_19:
        /*0060*/ 	.byte	0x03, 0x19
        /*0062*/ 	.short	0x0018


	//----- nvinfo : EIATTR_PARAM_CBANK
	.align		4
        /*0064*/ 	.byte	0x04, 0x0a
        /*0066*/ 	.short	(.L_21 - .L_20)
	.align		4
.L_20:
        /*0068*/ 	.word	index@(.nv.constant0._Z9integratePdid)
        /*006c*/ 	.short	0x0380
        /*006e*/ 	.short	0x0018


	//----- nvinfo : EIATTR_SW_WAR
	.align		4
.L_21:
        /*0070*/ 	.byte	0x04, 0x36
        /*0072*/ 	.short	(.L_23 - .L_22)
.L_22:
        /*0074*/ 	.word	0x00000008
.L_23:


//--------------------- .nv.callgraph             --------------------------
	.section	.nv.callgraph,"",@"SHT_CUDA_CALLGRAPH"
	.align	4
	.sectionentsize	8
	.align		4
        /*0000*/ 	.word	0x00000000
	.align		4
        /*0004*/ 	.word	0xffffffff
	.align		4
        /*0008*/ 	.word	0x00000000
	.align		4
        /*000c*/ 	.word	0xfffffffe
	.align		4
        /*0010*/ 	.word	0x00000000
	.align		4
        /*0014*/ 	.word	0xfffffffd
	.align		4
        /*0018*/ 	.word	0x00000000
	.align		4
        /*001c*/ 	.word	0xfffffffc


//--------------------- .text._Z9integratePdid    --------------------------
	.section	.text._Z9integratePdid,"ax",@progbits
	.align	128
        .global         _Z9integratePdid
        .type           _Z9integratePdid,@function
        .size           _Z9integratePdid,(.L_x_18 - _Z9integratePdid)
        .other          _Z9integratePdid,@"STO_CUDA_ENTRY STV_DEFAULT"
_Z9integratePdid:
.text._Z9integratePdid:
[----:B------:R-:W-:Y:S01]  /*0000*/  LDC R1, c[0x0][0x37c] ;  /* 0x0000df00ff017b82 */ /* 0x000fe20000000800 */
[----:B------:R-:W0:Y:S01]  /*0010*/  S2R R6, SR_TID.X ;  /* 0x0000000000067919 */ /* 0x000e220000002100 */
[----:B------:R-:W1:Y:S01]  /*0020*/  LDCU UR4, c[0x0][0x360] ;  /* 0x00006c00ff0477ac */ /* 0x000e620008000800 */
[----:B------:R-:W-:Y:S01]  /*0030*/  BSSY.RECONVERGENT B0, `(.L_x_0) ;  /* 0x000006a000007945 */ /* 0x000fe20003800200 */
[----:B------:R-:W-:Y:S01]  /*0040*/  CS2R R2, SRZ ;  /* 0x0000000000027805 */ /* 0x000fe2000001ff00 */
[----:B------:R-:W0:Y:S01]  /*0050*/  S2R R7, SR_CTAID.X ;  /* 0x0000000000077919 */ /* 0x000e220000002500 */
[----:B------:R-:W2:Y:S01]  /*0060*/  LDCU UR5, c[0x0][0x388] ;  /* 0x00007100ff0577ac */ /* 0x000ea20008000800 */
[----:B------:R-:W3:Y:S01]  /*0070*/  LDCU.64 UR6, c[0x0][0x390] ;  /* 0x00007200ff0677ac */ /* 0x000ee20008000a00 */
[----:B------:R-:W4:Y:S01]  /*0080*/  LDCU UR8, c[0x0][0x388] ;  /* 0x00007100ff0877ac */ /* 0x000f220008000800 */
[----:B-1----:R-:W-:Y:S02]  /*0090*/  IMAD.U32 R8, RZ, RZ, UR4 ;  /* 0x00000004ff087e24 */ /* 0x002fe4000f8e00ff */
[----:B0-----:R-:W-:-:S05]  /*00a0*/  IMAD R9, R7, UR4, R6 ;  /* 0x0000000407097c24 */ /* 0x001fca000f8e0206 */
[----:B--2---:R-:W-:-:S13]  /*00b0*/  ISETP.GE.AND P0, PT, R9, UR5, PT ;  /* 0x0000000509007c0c */ /* 0x004fda000bf06270 */
[----:B---34-:R-:W-:Y:S05]  /*00c0*/  @P0 BRA `(.L_x_1) ;  /* 0x0000000400800947 */ /* 0x018fea0003800000 */
[----:B------:R-:W0:Y:S01]  /*00d0*/  LDCU UR4, c[0x0][0x370] ;  /* 0x00006e00ff0477ac */ /* 0x000e220008000800 */
[----:B------:R-:W-:Y:S01]  /*00e0*/  BSSY.RECONVERGENT B1, `(.L_x_1) ;  /* 0x000005e000017945 */ /* 0x000fe20003800200 */
[----:B------:R-:W-:Y:S02]  /*00f0*/  CS2R R14, SRZ ;  /* 0x00000000000e7805 */ /* 0x000fe4000001ff00 */
[----:B------:R-:W-:Y:S01]  /*0100*/  CS2R R12, SRZ ;  /* 0x00000000000c7805 */ /* 0x000fe2000001ff00 */
[----:B0-----:R-:W-:-:S07]  /*0110*/  IMAD R10, R8, UR4, RZ ;  /* 0x00000004080a7c24 */ /* 0x001fce000f8e02ff */
.L_x_8:
[----:B------:R-:W0:Y:S01]  /*0120*/  I2F.F64 R16, R9 ;  /* 0x0000000900107312 */ /* 0x000e220000201c00 */
[----:B------:R-:W-:Y:S01]  /*0130*/  IMAD.MOV.U32 R2, RZ, RZ, 0x1 ;  /* 0x00000001ff027424 */ /* 0x000fe200078e00ff */
[----:B------:R-:W-:Y:S01]  /*0140*/  BSSY.RECONVERGENT B2, `(.L_x_2) ;  /* 0x000001c000027945 */ /* 0x000fe20003800200 */
[----:B------:R-:W-:Y:S01]  /*0150*/  VIADD R0, R9, 0x1 ;  /* 0x0000000109007836 */ /* 0x000fe20000000000 */
[----:B0-----:R-:W-:-:S08]  /*0160*/  DMUL R16, R16, UR6 ;  /* 0x0000000610107c28 */ /* 0x001fd00008000000 */
[----:B------:R-:W-:-:S06]  /*0170*/  DFMA R18, R16, R16, 1 ;  /* 0x3ff000001012742b */ /* 0x000fcc0000000010 */
[----:B------:R-:W0:Y:S02]  /*0180*/  MUFU.RCP64H R3, R19 ;  /* 0x0000001300037308 */ /* 0x000e240000001800 */
[----:B0-----:R-:W-:-:S08]  /*0190*/  DFMA R4, -R18, R2, 1 ;  /* 0x3ff000001204742b */ /* 0x001fd00000000102 */
[----:B------:R-:W-:-:S08]  /*01a0*/  DFMA R4, R4, R4, R4 ;  /* 0x000000040404722b */ /* 0x000fd00000000004 */
[----:B------:R-:W-:-:S08]  /*01b0*/  DFMA R4, R2, R4, R2 ;  /* 0x000000040204722b */ /* 0x000fd00000000002 */
[----:B------:R-:W-:-:S08]  /*01c0*/  DFMA R2, -R18, R4, 1 ;  /* 0x3ff000001202742b */ /* 0x000fd00000000104 */
[----:B------:R-:W-:Y:S01]  /*01d0*/  DFMA R2, R4, R2, R4 ;  /* 0x000000020402722b */ /* 0x000fe20000000004 */
[----:B------:R-:W0:Y:S07]  /*01e0*/  I2F.F64 R4, R0 ;  /* 0x0000000000047312 */ /* 0x000e2e0000201c00 */
[----:B------:R-:W-:-:S08]  /*01f0*/  DMUL R20, R2, 4 ;  /* 0x4010000002147828 */ /* 0x000fd00000000000 */
[----:B------:R-:W-:Y:S02]  /*0200*/  DFMA R22, -R18, R20, 4 ;  /* 0x401000001216742b */ /* 0x000fe40000000114 */
[----:B0-----:R-:W-:-:S06]  /*0210*/  DMUL R4, R4, UR6 ;  /* 0x0000000604047c28 */ /* 0x001fcc0008000000 */
[----:B------:R-:W-:Y:S02]  /*0220*/  DFMA R2, R2, R22, R20 ;  /* 0x000000160202722b */ /* 0x000fe40000000014 */
[----:B------:R-:W-:-:S08]  /*0230*/  DADD R16, R16, R4 ;  /* 0x0000000010107229 */ /* 0x000fd00000000004 */
[----:B------:R-:W-:Y:S01]  /*0240*/  FFMA R11, RZ, R19, R3 ;  /* 0x00000013ff0b7223 */ /* 0x000fe20000000003 */
[----:B------:R-:W-:-:S04]  /*0250*/  DMUL R16, R16, 0.5 ;  /* 0x3fe0000010107828 */ /* 0x000fc80000000000 */
[----:B------:R-:W-:-:S13]  /*0260*/  FSETP.GT.AND P0, PT, |R11|, 1.469367938527859385e-39, PT ;  /* 0x001000000b00780b */ /* 0x000fda0003f04200 */
[----:B------:R-:W-:Y:S05]  /*0270*/  @P0 BRA `(.L_x_3) ;  /* 0x0000000000200947 */ /* 0x000fea0003800000 */
[----:B------:R-:W-:Y:S01]  /*0280*/  IMAD.MOV.U32 R20, RZ, RZ, R18 ;  /* 0x000000ffff147224 */ /* 0x000fe200078e0012 */
[----:B------:R-:W-:Y:S01]  /*0290*/  MOV R0, 0x2e0 ;  /* 0x000002e000007802 */ /* 0x000fe20000000f00 */
[----:B------:R-:W-:Y:S02]  /*02a0*/  IMAD.MOV.U32 R21, RZ, RZ, R19 ;  /* 0x000000ffff157224 */ /* 0x000fe400078e0013 */
[----:B------:R-:W-:Y:S02]  /*02b0*/  IMAD.MOV.U32 R22, RZ, RZ, RZ ;  /* 0x000000ffff167224 */ /* 0x000fe400078e00ff */
[----:B------:R-:W-:-:S07]  /*02c0*/  IMAD.MOV.U32 R23, RZ, RZ, 0x40100000 ;  /* 0x40100000ff177424 */ /* 0x000fce00078e00ff */
[----:B------:R-:W-:Y:S05]  /*02d0*/  CALL.REL.NOINC `($__internal_0_$__cuda_sm20_div_rn_f64_full) ;  /* 0x0000000400e07944 */ /* 0x000fea0003c00000 */
[----:B------:R-:W-:Y:S02]  /*02e0*/  IMAD.MOV.U32 R2, RZ, RZ, R26 ;  /* 0x000000ffff027224 */ /* 0x000fe400078e001a */
[----:B------:R-:W-:-:S07]  /*02f0*/  IMAD.MOV.U32 R3, RZ, RZ, R27 ;  /* 0x000000ffff037224 */ /* 0x000fce00078e001b */
.L_x_3:
[----:B------:R-:W-:Y:S05]  /*0300*/  BSYNC.RECONVERGENT B2 ;  /* 0x0000000000027941 */ /* 0x000fea0003800200 */
.L_x_2:
[----:B------:R-:W-:Y:S01]  /*0310*/  DFMA R18, R4, R4, 1 ;  /* 0x3ff000000412742b */ /* 0x000fe20000000004 */
[----:B------:R-:W-:Y:S01]  /*0320*/  BSSY.RECONVERGENT B2, `(.L_x_4) ;  /* 0x0000016000027945 */ /* 0x000fe20003800200 */
[----:B------:R-:W-:-:S04]  /*0330*/  IMAD.MOV.U32 R4, RZ, RZ, 0x1 ;  /* 0x00000001ff047424 */ /* 0x000fc800078e00ff */
[----:B------:R-:W0:Y:S02]  /*0340*/  MUFU.RCP64H R5, R19 ;  /* 0x0000001300057308 */ /* 0x000e240000001800 */
[----:B0-----:R-:W-:-:S08]  /*0350*/  DFMA R20, -R18, R4, 1 ;  /* 0x3ff000001214742b */ /* 0x001fd00000000104 */
[----:B------:R-:W-:-:S08]  /*0360*/  DFMA R20, R20, R20, R20 ;  /* 0x000000141414722b */ /* 0x000fd00000000014 */
[----:B------:R-:W-:-:S08]  /*0370*/  DFMA R20, R4, R20, R4 ;  /* 0x000000140414722b */ /* 0x000fd00000000004 */
[----:B------:R-:W-:-:S08]  /*0380*/  DFMA R4, -R18, R20, 1 ;  /* 0x3ff000001204742b */ /* 0x000fd00000000114 */
[----:B------:R-:W-:-:S08]  /*0390*/  DFMA R4, R20, R4, R20 ;  /* 0x000000041404722b */ /* 0x000fd00000000014 */
[----:B------:R-:W-:-:S08]  /*03a0*/  DMUL R20, R4, 4 ;  /* 0x4010000004147828 */ /* 0x000fd00000000000 */
[----:B------:R-:W-:-:S08]  /*03b0*/  DFMA R22, -R18, R20, 4 ;  /* 0x401000001216742b */ /* 0x000fd00000000114 */
[----:B------:R-:W-:-:S10]  /*03c0*/  DFMA R4, R4, R22, R20 ;  /* 0x000000160404722b */ /* 0x000fd40000000014 */
[----:B------:R-:W-:-:S05]  /*03d0*/  FFMA R0, RZ, R19, R5 ;  /* 0x00000013ff007223 */ /* 0x000fca0000000005 */
[----:B------:R-:W-:-:S13]  /*03e0*/  FSETP.GT.AND P0, PT, |R0|, 1.469367938527859385e-39, PT ;  /* 0x001000000000780b */ /* 0x000fda0003f04200 */
[----:B------:R-:W-:Y:S05]  /*03f0*/  @P0 BRA `(.L_x_5) ;  /* 0x0000000000200947 */ /* 0x000fea0003800000 */
[----:B------:R-:W-:Y:S01]  /*0400*/  IMAD.MOV.U32 R20, RZ, RZ, R18 ;  /* 0x000000ffff147224 */ /* 0x000fe200078e0012 */
[----:B------:R-:W-:Y:S01]  /*0410*/  MOV R22, RZ ;  /* 0x000000ff00167202 */ /* 0x000fe20000000f00 */
[----:B------:R-:W-:Y:S01]  /*0420*/  IMAD.MOV.U32 R21, RZ, RZ, R19 ;  /* 0x000000ffff157224 */ /* 0x000fe200078e0013 */
[----:B------:R-:W-:Y:S01]  /*0430*/  MOV R0, 0x460 ;  /* 0x0000046000007802 */ /* 0x000fe20000000f00 */
[----:B------:R-:W-:-:S07]  /*0440*/  IMAD.MOV.U32 R23, RZ, RZ, 0x40100000 ;  /* 0x40100000ff177424 */ /* 0x000fce00078e00ff */
[----:B------:R-:W-:Y:S05]  /*0450*/  CALL.REL.NOINC `($__internal_0_$__cuda_sm20_div_rn_f64_full) ;  /* 0x0000000400807944 */ /* 0x000fea0003c00000 */
[----:B------:R-:W-:Y:S02]  /*0460*/  IMAD.MOV.U32 R4, RZ, RZ, R26 ;  /* 0x000000ffff047224 */ /* 0x000fe400078e001a */
[----:B------:R-:W-:-:S07]  /*0470*/  IMAD.MOV.U32 R5, RZ, RZ, R27 ;  /* 0x000000ffff057224 */ /* 0x000fce00078e001b */
.L_x_5:
[----:B------:R-:W-:Y:S05]  /*0480*/  BSYNC.RECONVERGENT B2 ;  /* 0x0000000000027941 */ /* 0x000fea0003800200 */
.L_x_4:
        /* <DEDUP_REMOVED lines=21> */
[----:B------:R-:W-:Y:S01]  /*05e0*/  IMAD.MOV.U32 R16, RZ, RZ, R26 ;  /* 0x000000ffff107224 */ /* 0x000fe200078e001a */
[----:B------:R-:W-:-:S07]  /*05f0*/  MOV R17, R27 ;  /* 0x0000001b00117202 */ /* 0x000fce0000000f00 */
.L_x_7:
[----:B------:R-:W-:Y:S05]  /*0600*/  BSYNC.RECONVERGENT B2 ;  /* 0x0000000000027941 */ /* 0x000fea0003800200 */
.L_x_6:
[----:B------:R-:W-:Y:S01]  /*0610*/  DFMA R2, R16, 4, R2 ;  /* 0x401000001002782b */ /* 0x000fe20000000002 */
[----:B------:R-:W-:-:S05]  /*0620*/  IMAD.IADD R9, R10, 0x1, R9 ;  /* 0x000000010a097824 */ /* 0x000fca00078e0209 */
[----:B------:R-:W-:Y:S02]  /*0630*/  ISETP.GE.AND P0, PT, R9, UR8, PT ;  /* 0x0000000809007c0c */ /* 0x000fe4000bf06270 */
[----:B------:R-:W-:-:S08]  /*0640*/  DADD R2, R2, R4 ;  /* 0x0000000002027229 */ /* 0x000fd00000000004 */
[----:B------:R-:W-:-:S08]  /*0650*/  DADD R14, R2, -R14 ;  /* 0x00000000020e7229 */ /* 0x000fd0000000080e */
[----:B------:R-:W-:-:S08]  /*0660*/  DADD R2, R14, R12 ;  /* 0x000000000e027229 */ /* 0x000fd0000000000c */
[----:B------:R-:W-:Y:S02]  /*0670*/  DADD R4, R2, -R12 ;  /* 0x0000000002047229 */ /* 0x000fe4000000080c */
[----:B------:R-:W-:Y:S02]  /*0680*/  IMAD.MOV.U32 R12, RZ, RZ, R2 ;  /* 0x000000ffff0c7224 */ /* 0x000fe400078e0002 */
[----:B------:R-:W-:-:S04]  /*0690*/  IMAD.MOV.U32 R13, RZ, RZ, R3 ;  /* 0x000000ffff0d7224 */ /* 0x000fc800078e0003 */
[----:B------:R-:W-:Y:S01]  /*06a0*/  DADD R14, -R14, R4 ;  /* 0x000000000e0e7229 */ /* 0x000fe20000000104 */
[----:B------:R-:W-:Y:S10]  /*06b0*/  @!P0 BRA `(.L_x_8) ;  /* 0xfffffff800988947 */ /* 0x000ff4000383ffff */
[----:B------:R-:W-:Y:S05]  /*06c0*/  BSYNC.RECONVERGENT B1 ;  /* 0x0000000000017941 */ /* 0x000fea0003800200 */
.L_x_1:
[----:B------:R-:W-:Y:S05]  /*06d0*/  BSYNC.RECONVERGENT B0 ;  /* 0x0000000000007941 */ /* 0x000fea0003800200 */
.L_x_0:
[----:B------:R-:W0:Y:S01]  /*06e0*/  S2UR UR5, SR_CgaCtaId ;  /* 0x00000000000579c3 */ /* 0x000e220000008800 */
[----:B------:R-:W-:Y:S01]  /*06f0*/  UMOV UR4, 0x400 ;  /* 0x0000040000047882 */ /* 0x000fe20000000000 */
[----:B------:R-:W-:Y:S02]  /*0700*/  ISETP.GE.U32.AND P0, PT, R8, 0x2, PT ;  /* 0x000000020800780c */ /* 0x000fe40003f06070 */
[----:B------:R-:W-:Y:S01]  /*0710*/  ISETP.NE.AND P1, PT, R6, RZ, PT ;  /* 0x000000ff0600720c */ /* 0x000fe20003f25270 */
[----:B0-----:R-:W-:-:S06]  /*0720*/  ULEA UR4, UR5, UR4, 0x18 ;  /* 0x0000000405047291 */ /* 0x001fcc000f8ec0ff */
[----:B------:R-:W-:-:S05]  /*0730*/  LEA R9, R6, UR4, 0x3 ;  /* 0x0000000406097c11 */ /* 0x000fca000f8e18ff */
[----:B------:R0:W-:Y:S01]  /*0740*/  STS.64 [R9], R2 ;  /* 0x0000000209007388 */ /* 0x0001e20000000a00 */
[----:B------:R-:W-:Y:S06]  /*0750*/  BAR.SYNC.DEFER_BLOCKING 0x0 ;  /* 0x0000000000007b1d */ /* 0x000fec0000010000 */
[----:B------:R-:W-:Y:S05]  /*0760*/  @!P0 BRA `(.L_x_9) ;  /* 0x00000000002c8947 */ /* 0x000fea0003800000 */
.L_x_10:
[----:B------:R-:W-:-:S04]  /*0770*/  SHF.R.U32.HI R10, RZ, 0x1, R8 ;  /* 0x00000001ff0a7819 */ /* 0x000fc80000011608 */
[----:B------:R-:W-:-:S13]  /*0780*/  ISETP.GE.U32.AND P0, PT, R6, R10, PT ;  /* 0x0000000a0600720c */ /* 0x000fda0003f06070 */
[----:B------:R-:W-:-:S05]  /*0790*/  @!P0 IMAD R0, R10, 0x8, R9 ;  /* 0x000000080a008824 */ /* 0x000fca00078e0209 */
[----:B0-----:R-:W-:Y:S04]  /*07a0*/  @!P0 LDS.64 R2, [R0] ;  /* 0x0000000000028984 */ /* 0x001fe80000000a00 */
[----:B------:R-:W0:Y:S02]  /*07b0*/  @!P0 LDS.64 R4, [R9] ;  /* 0x0000000009048984 */ /* 0x000e240000000a00 */
[----:B0-----:R-:W-:-:S07]  /*07c0*/  @!P0 DADD R2, R2, R4 ;  /* 0x0000000002028229 */ /* 0x001fce0000000004 */
[----:B------:R1:W-:Y:S01]  /*07d0*/  @!P0 STS.64 [R9], R2 ;  /* 0x0000000209008388 */ /* 0x0003e20000000a00 */
[----:B------:R-:W-:Y:S01]  /*07e0*/  BAR.SYNC.DEFER_BLOCKING 0x0 ;  /* 0x0000000000007b1d */ /* 0x000fe20000010000 */
[----:B------:R-:W-:Y:S01]  /*07f0*/  ISETP.GT.U32.AND P0, PT, R8, 0x3, PT ;  /* 0x000000030800780c */ /* 0x000fe20003f04070 */
[----:B------:R-:W-:-:S12]  /*0800*/  IMAD.MOV.U32 R8, RZ, RZ, R10 ;  /* 0x000000ffff087224 */ /* 0x000fd800078e000a */
[----:B-1----:R-:W-:Y:S05]  /*0810*/  @P0 BRA `(.L_x_10) ;  /* 0xfffffffc00d40947 */ /* 0x002fea000383ffff */
.L_x_9:
[----:B------:R-:W-:Y:S05]  /*0820*/  @P1 EXIT ;  /* 0x000000000000194d */ /* 0x000fea0003800000 */
[----:B------:R-:W1:Y:S01]  /*0830*/  S2UR UR5, SR_CgaCtaId ;  /* 0x00000000000579c3 */ /* 0x000e620000008800 */
[----:B------:R-:W-:Y:S01]  /*0840*/  UMOV UR4, 0x400 ;  /* 0x0000040000047882 */ /* 0x000fe20000000000 */
[----:B------:R-:W0:Y:S01]  /*0850*/  MUFU.RCP64H R5, 6 ;  /* 0x4018000000057908 */ /* 0x000e220000001800 */
[----:B------:R-:W-:Y:S02]  /*0860*/  IMAD.MOV.U32 R10, RZ, RZ, 0x0 ;  /* 0x00000000ff0a7424 */ /* 0x000fe400078e00ff */
[----:B------:R-:W-:Y:S02]  /*0870*/  IMAD.MOV.U32 R11, RZ, RZ, 0x40180000 ;  /* 0x40180000ff0b7424 */ /* 0x000fe400078e00ff */
[----:B------:R-:W-:-:S06]  /*0880*/  IMAD.MOV.U32 R4, RZ, RZ, 0x1 ;  /* 0x00000001ff047424 */ /* 0x000fcc00078e00ff */
[----:B0-----:R-:W-:Y:S01]  /*0890*/  DFMA R8, R4, -R10, 1 ;  /* 0x3ff000000408742b */ /* 0x001fe2000000080a */
[----:B-1----:R-:W-:-:S07]  /*08a0*/  ULEA UR4, UR5, UR4, 0x18 ;  /* 0x0000000405047291 */ /* 0x002fce000f8ec0ff */
[----:B------:R-:W-:Y:S02]  /*08b0*/  DFMA R8, R8, R8, R8 ;  /* 0x000000080808722b */ /* 0x000fe40000000008 */
[----:B------:R-:W0:Y:S02]  /*08c0*/  LDS.64 R2, [UR4] ;  /* 0x00000004ff027984 */ /* 0x000e240008000a00 */
[----:B------:R-:W0:Y:S04]  /*08d0*/  LDCU.64 UR4, c[0x0][0x390] ;  /* 0x00007200ff0477ac */ /* 0x000e280008000a00 */
[----:B------:R-:W-:-:S08]  /*08e0*/  DFMA R8, R4, R8, R4 ;  /* 0x000000080408722b */ /* 0x000fd00000000004 */
[----:B------:R-:W-:-:S08]  /*08f0*/  DFMA R10, R8, -R10, 1 ;  /* 0x3ff00000080a742b */ /* 0x000fd0000000080a */
[----:B------:R-:W-:Y:S02]  /*0900*/  DFMA R10, R8, R10, R8 ;  /* 0x0000000a080a722b */ /* 0x000fe40000000008 */
[----:B0-----:R-:W-:Y:S01]  /*0910*/  DMUL R4, R2, UR4 ;  /* 0x0000000402047c28 */ /* 0x001fe20008000000 */
[----:B------:R-:W0:Y:S07]  /*0920*/  LDCU.64 UR4, c[0x0][0x358] ;  /* 0x00006b00ff0477ac */ /* 0x000e2e0008000a00 */
[----:B------:R-:W-:-:S02]  /*0930*/  DMUL R2, R4, R10 ;  /* 0x0000000a04027228 */ /* 0x000fc40000000000 */
[----:B------:R-:W-:-:S06]  /*0940*/  FSETP.GEU.AND P1, PT, |R5|, 6.5827683646048100446e-37, PT ;  /* 0x036000000500780b */ /* 0x000fcc0003f2e200 */
[----:B------:R-:W-:-:S08]  /*0950*/  DFMA R8, R2, -6, R4 ;  /* 0xc01800000208782b */ /* 0x000fd00000000004 */
[----:B------:R-:W-:-:S10]  /*0960*/  DFMA R2, R10, R8, R2 ;  /* 0x000000080a02722b */ /* 0x000fd40000000002 */
[----:B------:R-:W-:-:S05]  /*0970*/  FFMA R0, RZ, 2.375, R3 ;  /* 0x40180000ff007823 */ /* 0x000fca0000000003 */
[----:B------:R-:W-:-:S13]  /*0980*/  FSETP.GT.AND P0, PT, |R0|, 1.469367938527859385e-39, PT ;  /* 0x001000000000780b */ /* 0x000fda0003f04200 */
[----:B0-----:R-:W-:Y:S05]  /*0990*/  @P0 BRA P1, `(.L_x_11) ;  /* 0x0000000000200947 */ /* 0x001fea0000800000 */
[----:B------:R-:W-:Y:S01]  /*09a0*/  IMAD.MOV.U32 R22, RZ, RZ, R4 ;  /* 0x000000ffff167224 */ /* 0x000fe200078e0004 */
[----:B------:R-:W-:Y:S01]  /*09b0*/  MOV R23, R5 ;  /* 0x0000000500177202 */ /* 0x000fe20000000f00 */
[----:B------:R-:W-:Y:S01]  /*09c0*/  IMAD.MOV.U32 R20, RZ, RZ, RZ ;  /* 0x000000ffff147224 */ /* 0x000fe200078e00ff */
[----:B------:R-:W-:Y:S01]  /*09d0*/  MOV R0, 0xa00 ;  /* 0x00000a0000007802 */ /* 0x000fe20000000f00 */
[----:B------:R-:W-:-:S07]  /*09e0*/  IMAD.MOV.U32 R21, RZ, RZ, 0x40180000 ;  /* 0x40180000ff157424 */ /* 0x000fce00078e00ff */
[----:B------:R-:W-:Y:S05]  /*09f0*/  CALL.REL.NOINC `($__internal_0_$__cuda_sm20_div_rn_f64_full) ;  /* 0x0000000000187944 */ /* 0x000fea0003c00000 */
[----:B------:R-:W-:Y:S02]  /*0a00*/  IMAD.MOV.U32 R2, RZ, RZ, R26 ;  /* 0x000000ffff027224 */ /* 0x000fe400078e001a */
[----:B------:R-:W-:-:S07]  /*0a10*/  IMAD.MOV.U32 R3, RZ, RZ, R27 ;  /* 0x000000ffff037224 */ /* 0x000fce00078e001b */
.L_x_11:
[----:B------:R-:W0:Y:S02]  /*0a20*/  LDC.64 R4, c[0x0][0x380] ;  /* 0x0000e000ff047b82 */ /* 0x000e240000000a00 */
[----:B0-----:R-:W-:-:S05]  /*0a30*/  IMAD.WIDE.U32 R4, R7, 0x8, R4 ;  /* 0x0000000807047825 */ /* 0x001fca00078e0004 */
[----:B------:R-:W-:Y:S01]  /*0a40*/  STG.E.64 desc[UR4][R4.64], R2 ;  /* 0x0000000204007986 */ /* 0x000fe2000c101b04 */
[----:B------:R-:W-:Y:S05]  /*0a50*/  EXIT ;  /* 0x000000000000794d */ /* 0x000fea0003800000 */
        .weak           $__internal_0_$__cuda_sm20_div_rn_f64_full
        .type           $__internal_0_$__cuda_sm20_div_rn_f64_full,@function
        .size           $__internal_0_$__cuda_sm20_div_rn_f64_full,(.L_x_18 - $__internal_0_$__cuda_sm20_div_rn_f64_full)
$__internal_0_$__cuda_sm20_div_rn_f64_full:
[C---:B------:R-:W-:Y:S01]  /*0a60*/  FSETP.GEU.AND P0, PT, |R21|.reuse, 1.469367938527859385e-39, PT ;  /* 0x001000001500780b */ /* 0x040fe20003f0e200 */
[----:B------:R-:W-:Y:S01]  /*0a70*/  IMAD.MOV.U32 R24, RZ, RZ, 0x1 ;  /* 0x00000001ff187424 */ /* 0x000fe200078e00ff */
[----:B------:R-:W-:Y:S01]  /*0a80*/  LOP3.LUT R18, R21, 0x800fffff, RZ, 0xc0, !PT ;  /* 0x800fffff15127812 */ /* 0x000fe200078ec0ff */
[----:B------:R-:W-:Y:S01]  /*0a90*/  IMAD.MOV.U32 R32, RZ, RZ, 0x1ca00000 ;  /* 0x1ca00000ff207424 */ /* 0x000fe200078e00ff */
[C---:B------:R-:W-:Y:S01]  /*0aa0*/  FSETP.GEU.AND P2, PT, |R23|.reuse, 1.469367938527859385e-39, PT ;  /* 0x001000001700780b */ /* 0x040fe20003f4e200 */
[----:B------:R-:W-:Y:S01]  /*0ab0*/  BSSY.RECONVERGENT B3, `(.L_x_12) ;  /* 0x0000052000037945 */ /* 0x000fe20003800200 */
[----:B------:R-:W-:Y:S01]  /*0ac0*/  LOP3.LUT R19, R18, 0x3ff00000, RZ, 0xfc, !PT ;  /* 0x3ff0000012137812 */ /* 0x000fe200078efcff */
[----:B------:R-:W-:Y:S01]  /*0ad0*/  IMAD.MOV.U32 R18, RZ, RZ, R20 ;  /* 0x000000ffff127224 */ /* 0x000fe200078e0014 */
[----:B------:R-:W-:Y:S02]  /*0ae0*/  LOP3.LUT R11, R23, 0x7ff00000, RZ, 0xc0, !PT ;  /* 0x7ff00000170b7812 */ /* 0x000fe400078ec0ff */
[----:B------:R-:W-:-:S02]  /*0af0*/  LOP3.LUT R34, R21, 0x7ff00000, RZ, 0xc0, !PT ;  /* 0x7ff0000015227812 */ /* 0x000fc400078ec0ff */
[----:B------:R-:W-:Y:S01]  /*0b00*/  MOV R33, R11 ;  /* 0x0000000b00217202 */ /* 0x000fe20000000f00 */
[----:B------:R-:W-:Y:S01]  /*0b10*/  @!P0 DMUL R18, R20, 8.98846567431157953865e+307 ;  /* 0x7fe0000014128828 */ /* 0x000fe20000000000 */
[----:B------:R-:W-:-:S03]  /*0b20*/  ISETP.GE.U32.AND P1, PT, R11, R34, PT ;  /* 0x000000220b00720c */ /* 0x000fc60003f26070 */
[----:B------:R-:W-:Y:S02]  /*0b30*/  @!P2 LOP3.LUT R28, R21, 0x7ff00000, RZ, 0xc0, !PT ;  /* 0x7ff00000151ca812 */ /* 0x000fe400078ec0ff */
[----:B------:R-:W0:Y:S02]  /*0b40*/  MUFU.RCP64H R25, R19 ;  /* 0x0000001300197308 */ /* 0x000e240000001800 */
[----:B------:R-:W-:Y:S02]  /*0b50*/  @!P2 ISETP.GE.U32.AND P3, PT, R11, R28, PT ;  /* 0x0000001c0b00a20c */ /* 0x000fe40003f66070 */
[----:B------:R-:W-:Y:S02]  /*0b60*/  @!P0 LOP3.LUT R34, R19, 0x7ff00000, RZ, 0xc0, !PT ;  /* 0x7ff0000013228812 */ /* 0x000fe400078ec0ff */
[----:B------:R-:W-:-:S04]  /*0b70*/  @!P2 SEL R29, R32, 0x63400000, !P3 ;  /* 0x63400000201da807 */ /* 0x000fc80005800000 */
[----:B------:R-:W-:-:S04]  /*0b80*/  @!P2 LOP3.LUT R30, R29, 0x80000000, R23, 0xf8, !PT ;  /* 0x800000001d1ea812 */ /* 0x000fc800078ef817 */
[----:B------:R-:W-:Y:S01]  /*0b90*/  @!P2 LOP3.LUT R31, R30, 0x100000, RZ, 0xfc, !PT ;  /* 0x001000001e1fa812 */ /* 0x000fe200078efcff */
[----:B------:R-:W-:Y:S01]  /*0ba0*/  @!P2 IMAD.MOV.U32 R30, RZ, RZ, RZ ;  /* 0x000000ffff1ea224 */ /* 0x000fe200078e00ff */
[----:B0-----:R-:W-:-:S08]  /*0bb0*/  DFMA R26, R24, -R18, 1 ;  /* 0x3ff00000181a742b */ /* 0x001fd00000000812 */
[----:B------:R-:W-:-:S08]  /*0bc0*/  DFMA R26, R26, R26, R26 ;  /* 0x0000001a1a1a722b */ /* 0x000fd0000000001a */
[----:B------:R-:W-:Y:S01]  /*0bd0*/  DFMA R26, R24, R26, R24 ;  /* 0x0000001a181a722b */ /* 0x000fe20000000018 */
[----:B------:R-:W-:Y:S01]  /*0be0*/  SEL R25, R32, 0x63400000, !P1 ;  /* 0x6340000020197807 */ /* 0x000fe20004800000 */
[----:B------:R-:W-:-:S03]  /*0bf0*/  IMAD.MOV.U32 R24, RZ, RZ, R22 ;  /* 0x000000ffff187224 */ /* 0x000fc600078e0016 */
[----:B------:R-:W-:-:S03]  /*0c00*/  LOP3.LUT R25, R25, 0x800fffff, R23, 0xf8, !PT ;  /* 0x800fffff19197812 */ /* 0x000fc600078ef817 */
[----:B------:R-:W-:-:S03]  /*0c10*/  DFMA R28, R26, -R18, 1 ;  /* 0x3ff000001a1c742b */ /* 0x000fc60000000812 */
[----:B------:R-:W-:-:S05]  /*0c20*/  @!P2 DFMA R24, R24, 2, -R30 ;  /* 0x400000001818a82b */ /* 0x000fca000000081e */
[----:B------:R-:W-:-:S05]  /*0c30*/  DFMA R28, R26, R28, R26 ;  /* 0x0000001c1a1c722b */ /* 0x000fca000000001a */
[----:B------:R-:W-:-:S03]  /*0c40*/  @!P2 LOP3.LUT R33, R25, 0x7ff00000, RZ, 0xc0, !PT ;  /* 0x7ff000001921a812 */ /* 0x000fc600078ec0ff */
[----:B------:R-:W-:Y:S02]  /*0c50*/  DMUL R26, R28, R24 ;  /* 0x000000181c1a7228 */ /* 0x000fe40000000000 */
[----:B------:R-:W-:-:S05]  /*0c60*/  VIADD R35, R33, 0xffffffff ;  /* 0xffffffff21237836 */ /* 0x000fca0000000000 */
[----:B------:R-:W-:Y:S01]  /*0c70*/  ISETP.GT.U32.AND P0, PT, R35, 0x7feffffe, PT ;  /* 0x7feffffe2300780c */ /* 0x000fe20003f04070 */
[----:B------:R-:W-:Y:S01]  /*0c80*/  VIADD R35, R34, 0xffffffff ;  /* 0xffffffff22237836 */ /* 0x000fe20000000000 */
[----:B------:R-:W-:-:S04]  /*0c90*/  DFMA R30, R26, -R18, R24 ;  /* 0x800000121a1e722b */ /* 0x000fc80000000018 */
[----:B------:R-:W-:-:S04]  /*0ca0*/  ISETP.GT.U32.OR P0, PT, R35, 0x7feffffe, P0 ;  /* 0x7feffffe2300780c */ /* 0x000fc80000704470 */
[----:B------:R-:W-:-:S09]  /*0cb0*/  DFMA R30, R28, R30, R26 ;  /* 0x0000001e1c1e722b */ /* 0x000fd2000000001a */
[----:B------:R-:W-:Y:S05]  /*0cc0*/  @P0 BRA `(.L_x_13) ;  /* 0x00000000006c0947 */ /* 0x000fea0003800000 */
[----:B------:R-:W-:-:S04]  /*0cd0*/  LOP3.LUT R26, R21, 0x7ff00000, RZ, 0xc0, !PT ;  /* 0x7ff00000151a7812 */ /* 0x000fc800078ec0ff */
[CC--:B------:R-:W-:Y:S02]  /*0ce0*/  VIADDMNMX R22, R11.reuse, -R26.reuse, 0xb9600000, !PT ;  /* 0xb96000000b167446 */ /* 0x0c0fe4000780091a */
[----:B------:R-:W-:Y:S02]  /*0cf0*/  ISETP.GE.U32.AND P0, PT, R11, R26, PT ;  /* 0x0000001a0b00720c */ /* 0x000fe40003f06070 */
[----:B------:R-:W-:Y:S01]  /*0d00*/  VIMNMX R11, PT, PT, R22, 0x46a00000, PT ;  /* 0x46a00000160b7848 */ /* 0x000fe20003fe0100 */
[----:B------:R-:W-:Y:S01]  /*0d10*/  IMAD.MOV.U32 R22, RZ, RZ, RZ ;  /* 0x000000ffff167224 */ /* 0x000fe200078e00ff */
[----:B------:R-:W-:-:S05]  /*0d20*/  SEL R32, R32, 0x63400000, !P0 ;  /* 0x6340000020207807 */ /* 0x000fca0004000000 */
[----:B------:R-:W-:-:S04]  /*0d30*/  IMAD.IADD R11, R11, 0x1, -R32 ;  /* 0x000000010b0b7824 */ /* 0x000fc800078e0a20 */
[----:B------:R-:W-:-:S06]  /*0d40*/  VIADD R23, R11, 0x7fe00000 ;  /* 0x7fe000000b177836 */ /* 0x000fcc0000000000 */
[----:B------:R-:W-:-:S10]  /*0d50*/  DMUL R26, R30, R22 ;  /* 0x000000161e1a7228 */ /* 0x000fd40000000000 */
[----:B------:R-:W-:-:S13]  /*0d60*/  FSETP.GTU.AND P0, PT, |R27|, 1.469367938527859385e-39, PT ;  /* 0x001000001b00780b */ /* 0x000fda0003f0c200 */
[----:B------:R-:W-:Y:S05]  /*0d70*/  @P0 BRA `(.L_x_14) ;  /* 0x0000000000940947 */ /* 0x000fea0003800000 */
[----:B------:R-:W-:Y:S01]  /*0d80*/  DFMA R18, R30, -R18, R24 ;  /* 0x800000121e12722b */ /* 0x000fe20000000018 */
[----:B------:R-:W-:-:S09]  /*0d90*/  IMAD.MOV.U32 R22, RZ, RZ, RZ ;  /* 0x000000ffff167224 */ /* 0x000fd200078e00ff */
[C---:B------:R-:W-:Y:S02]  /*0da0*/  FSETP.NEU.AND P0, PT, R19.reuse, RZ, PT ;  /* 0x000000ff1300720b */ /* 0x040fe40003f0d000 */
[----:B------:R-:W-:-:S04]  /*0db0*/  LOP3.LUT R21, R19, 0x80000000, R21, 0x48, !PT ;  /* 0x8000000013157812 */ /* 0x000fc800078e4815 */
[----:B------:R-:W-:-:S07]  /*0dc0*/  LOP3.LUT R23, R21, R23, RZ, 0xfc, !PT ;  /* 0x0000001715177212 */ /* 0x000fce00078efcff */
[----:B------:R-:W-:Y:S05]  /*0dd0*/  @!P0 BRA `(.L_x_14) ;  /* 0x00000000007c8947 */ /* 0x000fea0003800000 */
[----:B------:R-:W-:Y:S01]  /*0de0*/  IMAD.MOV R19, RZ, RZ, -R11 ;  /* 0x000000ffff137224 */ /* 0x000fe200078e0a0b */
[----:B------:R-:W-:Y:S01]  /*0df0*/  DMUL.RP R22, R30, R22 ;  /* 0x000000161e167228 */ /* 0x000fe20000008000 */
[----:B------:R-:W-:Y:S01]  /*0e00*/  IMAD.MOV.U32 R18, RZ, RZ, RZ ;  /* 0x000000ffff127224 */ /* 0x000fe200078e00ff */
[----:B------:R-:W-:-:S05]  /*0e10*/  IADD3 R11, PT, PT, -R11, -0x43300000, RZ ;  /* 0xbcd000000b0b7810 */ /* 0x000fca0007ffe1ff */
[----:B------:R-:W-:-:S03]  /*0e20*/  DFMA R18, R26, -R18, R30 ;  /* 0x800000121a12722b */ /* 0x000fc6000000001e */
[----:B------:R-:W-:-:S07]  /*0e30*/  LOP3.LUT R21, R23, R21, RZ, 0x3c, !PT ;  /* 0x0000001517157212 */ /* 0x000fce00078e3cff */
[----:B------:R-:W-:-:S04]  /*0e40*/  FSETP.NEU.AND P0, PT, |R19|, R11, PT ;  /* 0x0000000b1300720b */ /* 0x000fc80003f0d200 */
[----:B------:R-:W-:Y:S02]  /*0e50*/  FSEL R26, R22, R26, !P0 ;  /* 0x0000001a161a7208 */ /* 0x000fe40004000000 */
[----:B------:R-:W-:Y:S01]  /*0e60*/  FSEL R27, R21, R27, !P0 ;  /* 0x0000001b151b7208 */ /* 0x000fe20004000000 */
[----:B------:R-:W-:Y:S06]  /*0e70*/  BRA `(.L_x_14) ;  /* 0x0000000000547947 */ /* 0x000fec0003800000 */
.L_x_13:
[----:B------:R-:W-:-:S14]  /*0e80*/  DSETP.NAN.AND P0, PT, R22, R22, PT ;  /* 0x000000161600722a */ /* 0x000fdc0003f08000 */
[----:B------:R-:W-:Y:S05]  /*0e90*/  @P0 BRA `(.L_x_15) ;  /* 0x0000000000440947 */ /* 0x000fea0003800000 */
[----:B------:R-:W-:-:S14]  /*0ea0*/  DSETP.NAN.AND P0, PT, R20, R20, PT ;  /* 0x000000141400722a */ /* 0x000fdc0003f08000 */
[----:B------:R-:W-:Y:S05]  /*0eb0*/  @P0 BRA `(.L_x_16) ;  /* 0x0000000000300947 */ /* 0x000fea0003800000 */
[----:B------:R-:W-:Y:S01]  /*0ec0*/  ISETP.NE.AND P0, PT, R33, R34, PT ;  /* 0x000000222100720c */ /* 0x000fe20003f05270 */
[----:B------:R-:W-:Y:S01]  /*0ed0*/  IMAD.MOV.U32 R26, RZ, RZ, 0x0 ;  /* 0x00000000ff1a7424 */ /* 0x000fe200078e00ff */
[----:B------:R-:W-:-:S11]  /*0ee0*/  MOV R27, 0xfff80000 ;  /* 0xfff80000001b7802 */ /* 0x000fd60000000f00 */
[----:B------:R-:W-:Y:S05]  /*0ef0*/  @!P0 BRA `(.L_x_14) ;  /* 0x0000000000348947 */ /* 0x000fea0003800000 */
[----:B------:R-:W-:Y:S02]  /*0f00*/  ISETP.NE.AND P0, PT, R33, 0x7ff00000, PT ;  /* 0x7ff000002100780c */ /* 0x000fe40003f05270 */
[----:B------:R-:W-:Y:S02]  /*0f10*/  LOP3.LUT R27, R23, 0x80000000, R21, 0x48, !PT ;  /* 0x80000000171b7812 */ /* 0x000fe400078e4815 */
[----:B------:R-:W-:-:S13]  /*0f20*/  ISETP.EQ.OR P0, PT, R34, RZ, !P0 ;  /* 0x000000ff2200720c */ /* 0x000fda0004702670 */
[----:B------:R-:W-:Y:S01]  /*0f30*/  @P0 LOP3.LUT R11, R27, 0x7ff00000, RZ, 0xfc, !PT ;  /* 0x7ff000001b0b0812 */ /* 0x000fe200078efcff */
[----:B------:R-:W-:Y:S02]  /*0f40*/  @!P0 IMAD.MOV.U32 R26, RZ, RZ, RZ ;  /* 0x000000ffff1a8224 */ /* 0x000fe400078e00ff */
[----:B------:R-:W-:Y:S02]  /*0f50*/  @P0 IMAD.MOV.U32 R26, RZ, RZ, RZ ;  /* 0x000000ffff1a0224 */ /* 0x000fe400078e00ff */
[----:B------:R-:W-:Y:S01]  /*0f60*/  @P0 IMAD.MOV.U32 R27, RZ, RZ, R11 ;  /* 0x000000ffff1b0224 */ /* 0x000fe200078e000b */
[----:B------:R-:W-:Y:S06]  /*0f70*/  BRA `(.L_x_14) ;  /* 0x0000000000147947 */ /* 0x000fec0003800000 */
.L_x_16:
[----:B------:R-:W-:Y:S01]  /*0f80*/  LOP3.LUT R27, R21, 0x80000, RZ, 0xfc, !PT ;  /* 0x00080000151b7812 */ /* 0x000fe200078efcff */
[----:B------:R-:W-:Y:S01]  /*0f90*/  IMAD.MOV.U32 R26, RZ, RZ, R20 ;  /* 0x000000ffff1a7224 */ /* 0x000fe200078e0014 */
[----:B------:R-:W-:Y:S06]  /*0fa0*/  BRA `(.L_x_14) ;  /* 0x0000000000087947 */ /* 0x000fec0003800000 */
.L_x_15:
[----:B------:R-:W-:Y:S01]  /*0fb0*/  LOP3.LUT R27, R23, 0x80000, RZ, 0xfc, !PT ;  /* 0x00080000171b7812 */ /* 0x000fe200078efcff */
[----:B------:R-:W-:-:S07]  /*0fc0*/  IMAD.MOV.U32 R26, RZ, RZ, R22 ;  /* 0x000000ffff1a7224 */ /* 0x000fce00078e0016 */
.L_x_14:
[----:B------:R-:W-:Y:S05]  /*0fd0*/  BSYNC.RECONVERGENT B3 ;  /* 0x0000000000037941 */ /* 0x000fea0003800200 */
.L_x_12:
[----:B------:R-:W-:Y:S02]  /*0fe0*/  IMAD.MOV.U32 R18, RZ, RZ, R0 ;  /* 0x000000ffff127224 */ /* 0x000fe400078e0000 */
[----:B------:R-:W-:-:S04]  /*0ff0*/  IMAD.MOV.U32 R19, RZ, RZ, 0x0 ;  /* 0x00000000ff137424 */ /* 0x000fc800078e00ff */
[----:B------:R-:W-:Y:S05]  /*1000*/  RET.REL.NODEC R18 `(_Z9integratePdid) ;  /* 0xffffffec12fc7950 */ /* 0x000fea0003c3ffff */
.L_x_17:
[----:B------:R-:W-:-:S00]  /*1010*/  BRA `(.L_x_17) ;  /* 0xfffffffc00fc7947 */ /* 0x000fc0000383ffff */
[----:B------:R-:W-:-:S00]  /*1020*/  NOP ;  /* 0x0000000000007918 */ /* 0x000fc00000000000 */
        /* <DEDUP_REMOVED lines=13> */
.L_x_18:


//--------------------- .nv.shared._Z9integratePdid --------------------------
	.section	.nv.shared._Z9integratePdid,"aw",@nobits
	.sectionflags	@""
	.align	8
.nv.shared._Z9integratePdid:
	.zero		1536


//--------------------- .nv.shared.reserved.0     --------------------------
	.section	.nv.shared.reserved.0,"aw",@nobits
	.weak		__nv_reservedSMEM_offset_0_alias
	.size		__nv_reservedSMEM_offset_0_alias, 0, 64
	.other		__nv_reservedSMEM_offset_0_alias,@"STO_CUDA_RESERVED_SHARED STV_DEFAULT"
__nv_reservedSMEM_offset_0_alias:
	.zero		0
	.zero		64


//--------------------- .nv.constant0._Z9integratePdid --------------------------
	.section	.nv.constant0._Z9integratePdid,"a",@progbits
	.sectionflags	@""
	.align	4
.nv.constant0._Z9integratePdid:
	.zero		920


//--------------------- SYMBOLS --------------------------

	.type		.nv.reservedSmem.offset0,@object
	.size		.nv.reservedSmem.offset0,0x4
	.type		.nv.reservedSmem.cap,@object
	.size		.nv.reservedSmem.cap,0x4
